//
// Generated by NVIDIA NVVM Compiler
//
// Compiler Build ID: CL-36424714
// Cuda compilation tools, release 13.0, V13.0.88
// Based on NVVM 20.0.0
//

.version 9.0
.target sm_100
.address_size 64

	// .globl	vectorDistance2

.visible .entry vectorDistance2(
	.param .u64 .ptr .align 1 vectorDistance2_param_0,
	.param .u64 .ptr .align 1 vectorDistance2_param_1,
	.param .u64 .ptr .align 1 vectorDistance2_param_2,
	.param .u32 vectorDistance2_param_3
)
{
	.reg .pred 	%p<3>;
	.reg .b32 	%r<11>;
	.reg .b32 	%f<5>;
	.reg .b64 	%rd<11>;

	ld.param.u64 	%rd4, [vectorDistance2_param_0];
	ld.param.u64 	%rd5, [vectorDistance2_param_1];
	ld.param.u64 	%rd6, [vectorDistance2_param_2];
	ld.param.u32 	%r6, [vectorDistance2_param_3];
	mov.u32 	%r7, %ctaid.x;
	mov.u32 	%r1, %ntid.x;
	mov.u32 	%r8, %tid.x;
	mad.lo.s32 	%r10, %r7, %r1, %r8;
	setp.ge.s32 	%p1, %r10, %r6;
	@%p1 bra 	$L__BB0_3;
	mov.u32 	%r9, %nctaid.x;
	mul.lo.s32 	%r3, %r9, %r1;
	cvta.to.global.u64 	%rd1, %rd5;
	cvta.to.global.u64 	%rd2, %rd6;
	cvta.to.global.u64 	%rd3, %rd4;
$L__BB0_2:
	mul.wide.s32 	%rd7, %r10, 4;
	add.s64 	%rd8, %rd1, %rd7;
	ld.global.f32 	%f1, [%rd8];
	add.s64 	%rd9, %rd2, %rd7;
	ld.global.f32 	%f2, [%rd9];
	sub.f32 	%f3, %f1, %f2;
	mul.f32 	%f4, %f3, %f3;
	add.s64 	%rd10, %rd3, %rd7;
	st.global.f32 	[%rd10], %f4;
	add.s32 	%r10, %r10, %r3;
	setp.lt.s32 	%p2, %r10, %r6;
	@%p2 bra 	$L__BB0_2;
$L__BB0_3:
	ret;

}


// ===== COMPILED SASS (sm_100) =====

	.target	sm_100

	.elftype	@"ET_EXEC"


//--------------------- .note.nv.tkinfo           --------------------------
	.section	.note.nv.tkinfo,"",@"SHT_NOTE"
	.sectionflags	@"SHF_NOTE_NV_TKINFO"
	.tkinfo
        /*0018*/ 	.word	0x00000002
        /*0030*/ 	.string	""
        /*0030*/ 	.string	"ptxas"
        /*0030*/ 	.string	"Cuda compilation tools, release 13.0, V13.0.88"
        /*0030*/ 	.string	"Build cuda_13.0.r13.0/compiler.36424714_0"
        /*0030*/ 	.string	"-arch sm_100 -m 64 "



//--------------------- .note.nv.cuinfo           --------------------------
	.section	.note.nv.cuinfo,"",@"SHT_NOTE"
	.sectionflags	@"SHF_NOTE_NV_CUINFO"
        /*0018*/ 	.short	0x0002
        /*001a*/ 	.short	0x0064
        /*001c*/ 	.short	0x0082
	.zero		2


//--------------------- .nv.info                  --------------------------
	.section	.nv.info,"",@"SHT_CUDA_INFO"
	.align	4


	//----- nvinfo : EIATTR_REGCOUNT
	.align		4
        /*0000*/ 	.byte	0x04, 0x2f
        /*0002*/ 	.short	(.L_1 - .L_0)
	.align		4
.L_0:
        /*0004*/ 	.word	index@(vectorDistance2)
        /*0008*/ 	.word	0x00000014


	//----- nvinfo : EIATTR_FRAME_SIZE
	.align		4
.L_1:
        /*000c*/ 	.byte	0x04, 0x11
        /*000e*/ 	.short	(.L_3 - .L_2)
	.align		4
.L_2:
        /*0010*/ 	.word	index@(vectorDistance2)
        /*0014*/ 	.word	0x00000000


	//----- nvinfo : EIATTR_MIN_STACK_SIZE
	.align		4
.L_3:
        /*0018*/ 	.byte	0x04, 0x12
        /*001a*/ 	.short	(.L_5 - .L_4)
	.align		4
.L_4:
        /*001c*/ 	.word	index@(vectorDistance2)
        /*0020*/ 	.word	0x00000000
.L_5:


//--------------------- .nv.compat                --------------------------
	.section	.nv.compat,"",@"SHT_CUDA_COMPAT_INFO"
	.align	4
        /*0000*/ 	.byte	0x02, 0x09, 0x00, 0x00, 0x02, 0x02, 0x01, 0x00, 0x02, 0x05, 0x05, 0x00, 0x03, 0x07, 0x01, 0x01
        /*0010*/ 	.byte	0x02, 0x03, 0x00, 0x00, 0x02, 0x06, 0x01, 0x00, 0x04, 0x0b, 0x08, 0x00, 0x09, 0x00, 0x00, 0x00
        /*0020*/ 	.byte	0x00, 0x00, 0x00, 0x00


//--------------------- .nv.info.vectorDistance2  --------------------------
	.section	.nv.info.vectorDistance2,"",@"SHT_CUDA_INFO"
	.sectionflags	@""
	.align	4


	//----- nvinfo : EIATTR_CUDA_API_VERSION
	.align		4
        /*0000*/ 	.byte	0x04, 0x37
        /*0002*/ 	.short	(.L_7 - .L_6)
.L_6:
        /*0004*/ 	.word	0x00000082


	//----- nvinfo : EIATTR_KPARAM_INFO
	.align		4
.L_7:
        /*0008*/ 	.byte	0x04, 0x17
        /*000a*/ 	.short	(.L_9 - .L_8)
.L_8:
        /*000c*/ 	.word	0x00000000
        /*0010*/ 	.short	0x0003
        /*0012*/ 	.short	0x0018
        /*0014*/ 	.byte	0x00, 0xf0, 0x11, 0x00


	//----- nvinfo : EIATTR_KPARAM_INFO
	.align		4
.L_9:
        /*0018*/ 	.byte	0x04, 0x17
        /*001a*/ 	.short	(.L_11 - .L_10)
.L_10:
        /*001c*/ 	.word	0x00000000
        /*0020*/ 	.short	0x0002
        /*0022*/ 	.short	0x0010
        /*0024*/ 	.byte	0x00, 0xf5, 0x21, 0x00


	//----- nvinfo : EIATTR_KPARAM_INFO
	.align		4
.L_11:
        /*0028*/ 	.byte	0x04, 0x17
        /*002a*/ 	.short	(.L_13 - .L_12)
.L_12:
        /*002c*/ 	.word	0x00000000
        /*0030*/ 	.short	0x0001
        /*0032*/ 	.short	0x0008
        /*0034*/ 	.byte	0x00, 0xf5, 0x21, 0x00


	//----- nvinfo : EIATTR_KPARAM_INFO
	.align		4
.L_13:
        /*0038*/ 	.byte	0x04, 0x17
        /*003a*/ 	.short	(.L_15 - .L_14)
.L_14:
        /*003c*/ 	.word	0x00000000
        /*0040*/ 	.short	0x0000
        /*0042*/ 	.short	0x0000
        /*0044*/ 	.byte	0x00, 0xf5, 0x21, 0x00


	//----- nvinfo : EIATTR_SPARSE_MMA_MASK
	.align		4
.L_15:
        /*0048*/ 	.byte	0x03, 0x50
        /*004a*/ 	.short	0x0000


	//----- nvinfo : EIATTR_MAXREG_COUNT
	.align		4
        /*004c*/ 	.byte	0x03, 0x1b
        /*004e*/ 	.short	0x00ff


	//----- nvinfo : EIATTR_MERCURY_ISA_VERSION
	.align		4
        /*0050*/ 	.byte	0x03, 0x5f
        /*0052*/ 	.short	0x0101


	//----- nvinfo : EIATTR_VRC_CTA_INIT_COUNT
	.align		4
        /*0054*/ 	.byte	0x02, 0x4a
	.zero		1
	.zero		1


	//----- nvinfo : EIATTR_EXIT_INSTR_OFFSETS
	.align		4
        /*0058*/ 	.byte	0x04, 0x1c
        /*005a*/ 	.short	(.L_17 - .L_16)


	//   ....[0]....
.L_16:
        /*005c*/ 	.word	0x00000070


	//   ....[1]....
        /*0060*/ 	.word	0x00000190


	//----- nvinfo : EIATTR_CRS_STACK_SIZE
	.align		4
.L_17:
        /*0064*/ 	.byte	0x04, 0x1e
        /*0066*/ 	.short	(.L_19 - .L_18)
.L_18:
        /*0068*/ 	.word	0x00000000


	//----- nvinfo : EIATTR_CBANK_PARAM_SIZE
	.align		4
.L_19:
        /*006c*/ 	.byte	0x03, 0x19
        /*006e*/ 	.short	0x001c


	//----- nvinfo : EIATTR_PARAM_CBANK
	.align		4
        /*0070*/ 	.byte	0x04, 0x0a
        /*0072*/ 	.short	(.L_21 - .L_20)
	.align		4
.L_20:
        /*0074*/ 	.word	index@(.nv.constant0.vectorDistance2)
        /*0078*/ 	.short	0x0380
        /*007a*/ 	.short	0x001c


	//----- nvinfo : EIATTR_SW_WAR
	.align		4
.L_21:
        /*007c*/ 	.byte	0x04, 0x36
        /*007e*/ 	.short	(.L_23 - .L_22)
.L_22:
        /*0080*/ 	.word	0x00000008
.L_23:


//--------------------- .nv.callgraph             --------------------------
	.section	.nv.callgraph,"",@"SHT_CUDA_CALLGRAPH"
	.align	4
	.sectionentsize	8
	.align		4
        /*0000*/ 	.word	0x00000000
	.align		4
        /*0004*/ 	.word	0xffffffff
	.align		4
        /*0008*/ 	.word	0x00000000
	.align		4
        /*000c*/ 	.word	0xfffffffe
	.align		4
        /*0010*/ 	.word	0x00000000
	.align		4
        /*0014*/ 	.word	0xfffffffd
	.align		4
        /*0018*/ 	.word	0x00000000
	.align		4
        /*001c*/ 	.word	0xfffffffc


//--------------------- .text.vectorDistance2     --------------------------
	.section	.text.vectorDistance2,"ax",@progbits
	.align	128
        .global         vectorDistance2
        .type           vectorDistance2,@function
        .size           vectorDistance2,(.L_x_2 - vectorDistance2)
        .other          vectorDistance2,@"STO_CUDA_ENTRY STV_DEFAULT"
vectorDistance2:
.text.vectorDistance2:
[----:B------:R-:W-:Y:S01]  /*0000*/  LDC R1, c[0x0][0x37c] ;  /* 0x0000df00ff017b82 */ /* 0x000fe20000000800 */
[----:B------:R-:W0:Y:S07]  /*0010*/  S2R R0, SR_TID.X ;  /* 0x0000000000007919 */ /* 0x000e2e0000002100 */
[----:B------:R-:W0:Y:S01]  /*0020*/  S2UR UR4, SR_CTAID.X ;  /* 0x00000000000479c3 */ /* 0x000e220000002500 */
[----:B------:R-:W1:Y:S07]  /*0030*/  LDCU UR5, c[0x0][0x398] ;  /* 0x00007300ff0577ac */ /* 0x000e6e0008000800 */
[----:B------:R-:W0:Y:S02]  /*0040*/  LDC R15, c[0x0][0x360] ;  /* 0x0000d800ff0f7b82 */ /* 0x000e240000000800 */
[----:B0-----:R-:W-:-:S05]  /*0050*/  IMAD R0, R15, UR4, R0 ;  /* 0x000000040f007c24 */ /* 0x001fca000f8e0200 */
[----:B-1----:R-:W-:-:S13]  /*0060*/  ISETP.GE.AND P0, PT, R0, UR5, PT ;  /* 0x0000000500007c0c */ /* 0x002fda000bf06270 */
[----:B------:R-:W-:Y:S05]  /*0070*/  @P0 EXIT ;  /* 0x000000000000094d */ /* 0x000fea0003800000 */
[----:B------:R-:W0:Y:S01]  /*0080*/  LDC.64 R10, c[0x0][0x390] ;  /* 0x0000e400ff0a7b82 */ /* 0x000e220000000a00 */
[----:B------:R-:W1:Y:S01]  /*0090*/  LDCU UR4, c[0x0][0x370] ;  /* 0x00006e00ff0477ac */ /* 0x000e620008000800 */
[----:B------:R-:W2:Y:S06]  /*00a0*/  LDCU.64 UR6, c[0x0][0x358] ;  /* 0x00006b00ff0677ac */ /* 0x000eac0008000a00 */
[----:B------:R-:W3:Y:S08]  /*00b0*/  LDC.64 R12, c[0x0][0x380] ;  /* 0x0000e000ff0c7b82 */ /* 0x000ef00000000a00 */
[----:B------:R-:W4:Y:S01]  /*00c0*/  LDC.64 R8, c[0x0][0x388] ;  /* 0x0000e200ff087b82 */ /* 0x000f220000000a00 */
[----:B-1----:R-:W-:-:S07]  /*00d0*/  IMAD R15, R15, UR4, RZ ;  /* 0x000000040f0f7c24 */ /* 0x002fce000f8e02ff */
.L_x_0:
[----:B----4-:R-:W-:-:S04]  /*00e0*/  IMAD.WIDE R2, R0, 0x4, R8 ;  /* 0x0000000400027825 */ /* 0x010fc800078e0208 */
[C---:B0-----:R-:W-:Y:S02]  /*00f0*/  IMAD.WIDE R4, R0.reuse, 0x4, R10 ;  /* 0x0000000400047825 */ /* 0x041fe400078e020a */
[----:B--2---:R-:W2:Y:S04]  /*0100*/  LDG.E R2, desc[UR6][R2.64] ;  /* 0x0000000602027981 */ /* 0x004ea8000c1e1900 */
[----:B------:R-:W2:Y:S01]  /*0110*/  LDG.E R5, desc[UR6][R4.64] ;  /* 0x0000000604057981 */ /* 0x000ea2000c1e1900 */
[----:B-1-3--:R-:W-:Y:S01]  /*0120*/  IMAD.WIDE R6, R0, 0x4, R12 ;  /* 0x0000000400067825 */ /* 0x00afe200078e020c */
[----:B------:R-:W-:-:S04]  /*0130*/  IADD3 R0, PT, PT, R15, R0, RZ ;  /* 0x000000000f007210 */ /* 0x000fc80007ffe0ff */
[----:B------:R-:W-:Y:S01]  /*0140*/  ISETP.GE.AND P0, PT, R0, UR5, PT ;  /* 0x0000000500007c0c */ /* 0x000fe2000bf06270 */
[----:B--2---:R-:W-:-:S04]  /*0150*/  FADD R14, R2, -R5 ;  /* 0x80000005020e7221 */ /* 0x004fc80000000000 */
[----:B------:R-:W-:-:S05]  /*0160*/  FMUL R17, R14, R14 ;  /* 0x0000000e0e117220 */ /* 0x000fca0000400000 */
[----:B------:R1:W-:Y:S03]  /*0170*/  STG.E desc[UR6][R6.64], R17 ;  /* 0x0000001106007986 */ /* 0x0003e6000c101906 */
[----:B------:R-:W-:Y:S05]  /*0180*/  @!P0 BRA `(.L_x_0) ;  /* 0xfffffffc00d48947 */ /* 0x000fea000383ffff */
[----:B------:R-:W-:Y:S05]  /*0190*/  EXIT ;  /* 0x000000000000794d */ /* 0x000fea0003800000 */
.L_x_1:
[----:B------:R-:W-:-:S00]  /*01a0*/  BRA `(.L_x_1) ;  /* 0xfffffffc00fc7947 */ /* 0x000fc0000383ffff */
[----:B------:R-:W-:-:S00]  /*01b0*/  NOP ;  /* 0x0000000000007918 */ /* 0x000fc00000000000 */
        /* <DEDUP_REMOVED lines=12> */
.L_x_2:


//--------------------- .nv.shared.reserved.0     --------------------------
	.section	.nv.shared.reserved.0,"aw",@nobits
	.weak		__nv_reservedSMEM_offset_0_alias
	.size		__nv_reservedSMEM_offset_0_alias, 0, 64
	.other		__nv_reservedSMEM_offset_0_alias,@"STO_CUDA_RESERVED_SHARED STV_DEFAULT"
__nv_reservedSMEM_offset_0_alias:
	.zero		0
	.zero		64


//--------------------- .nv.constant0.vectorDistance2 --------------------------
	.section	.nv.constant0.vectorDistance2,"a",@progbits
	.sectionflags	@""
	.align	4
.nv.constant0.vectorDistance2:
	.zero		924


//--------------------- SYMBOLS --------------------------

	.type		.nv.reservedSmem.offset0,@object
	.size		.nv.reservedSmem.offset0,0x4
